//
// Generated by NVIDIA NVVM Compiler
//
// Compiler Build ID: CL-36424714
// Cuda compilation tools, release 13.0, V13.0.88
// Based on NVVM 20.0.0
//

.version 9.0
.target sm_100
.address_size 64

	// .globl	_Z6searchmm
.extern .func  (.param .b32 func_retval0) vprintf
(
	.param .b64 vprintf_param_0,
	.param .b64 vprintf_param_1
)
;
.global .align 1 .b8 $str[19] = {83, 101, 101, 100, 32, 37, 108, 108, 117, 32, 119, 105, 116, 104, 32, 37, 100, 10};

.visible .entry _Z6searchmm(
	.param .u64 _Z6searchmm_param_0,
	.param .u64 _Z6searchmm_param_1
)
{
	.local .align 8 .b8 	__local_depot0[16];
	.reg .b64 	%SP;
	.reg .b64 	%SPL;
	.reg .pred 	%p<5>;
	.reg .b32 	%r<25>;
	.reg .b64 	%rd<47>;

	mov.u64 	%SPL, __local_depot0;
	cvta.local.u64 	%SP, %SPL;
	ld.param.u64 	%rd15, [_Z6searchmm_param_0];
	ld.param.u64 	%rd14, [_Z6searchmm_param_1];
	mov.u32 	%r4, %ctaid.x;
	mov.u32 	%r5, %ntid.x;
	mov.u32 	%r6, %tid.x;
	mad.lo.s32 	%r7, %r4, %r5, %r6;
	cvt.u64.u32 	%rd16, %r7;
	mov.u32 	%r8, %nctaid.x;
	mul.lo.s32 	%r1, %r8, %r5;
	add.s64 	%rd44, %rd15, %rd16;
	setp.ge.u64 	%p1, %rd44, %rd14;
	@%p1 bra 	$L__BB0_8;
	add.u64 	%rd17, %SP, 0;
	add.u64 	%rd2, %SPL, 0;
	cvt.u64.u32 	%rd3, %r1;
$L__BB0_2:
	xor.b64  	%rd18, %rd44, 7640891576956012809;
	add.s64 	%rd19, %rd18, -7046029254386353131;
	xor.b64  	%rd20, %rd44, 5036182407107938342;
	xor.b64  	%rd21, %rd19, 7730571942414399648;
	shr.u64 	%rd22, %rd20, 30;
	xor.b64  	%rd23, %rd22, %rd20;
	mul.lo.s64 	%rd24, %rd23, -4658895280553007687;
	shr.u64 	%rd25, %rd21, 30;
	xor.b64  	%rd26, %rd25, %rd21;
	mul.lo.s64 	%rd27, %rd26, -4658895280553007687;
	shr.u64 	%rd28, %rd24, 27;
	xor.b64  	%rd29, %rd28, %rd24;
	mul.lo.s64 	%rd30, %rd29, -7723592293110705685;
	shr.u64 	%rd31, %rd27, 27;
	xor.b64  	%rd32, %rd31, %rd27;
	mul.lo.s64 	%rd33, %rd32, -7723592293110705685;
	shr.u64 	%rd34, %rd30, 31;
	xor.b64  	%rd46, %rd34, %rd30;
	shr.u64 	%rd35, %rd33, 31;
	xor.b64  	%rd45, %rd35, %rd33;
	mov.b32 	%r24, 0;
$L__BB0_3:
	add.s64 	%rd36, %rd46, %rd45;
	mov.b64 	{%r10, %r11}, %rd36;
	shf.l.wrap.b32 	%r12, %r10, %r11, 17;
	shf.l.wrap.b32 	%r13, %r11, %r10, 17;
	mov.b64 	%rd37, {%r13, %r12};
	add.s64 	%rd38, %rd37, %rd46;
	xor.b64  	%rd9, %rd46, %rd45;
	mov.b64 	{%r14, %r15}, %rd46;
	shf.l.wrap.b32 	%r16, %r15, %r14, 17;
	shf.l.wrap.b32 	%r17, %r14, %r15, 17;
	mov.b64 	%rd39, {%r17, %r16};
	shl.b64 	%rd40, %rd9, 21;
	xor.b64  	%rd10, %rd39, %rd40;
	setp.gt.u64 	%p2, %rd38, 1844674847175606271;
	@%p2 bra 	$L__BB0_5;
	mov.b64 	{%r20, %r21}, %rd9;
	shf.l.wrap.b32 	%r22, %r20, %r21, 28;
	shf.l.wrap.b32 	%r23, %r21, %r20, 28;
	mov.b64 	%rd45, {%r23, %r22};
	add.s32 	%r24, %r24, 1;
	xor.b64  	%rd46, %rd10, %rd9;
	bra.uni 	$L__BB0_3;
$L__BB0_5:
	setp.lt.u32 	%p3, %r24, 13;
	@%p3 bra 	$L__BB0_7;
	st.local.u64 	[%rd2], %rd44;
	st.local.u32 	[%rd2+8], %r24;
	mov.u64 	%rd41, $str;
	cvta.global.u64 	%rd42, %rd41;
	{ // callseq 0, 0
	.param .b64 param0;
	st.param.b64 	[param0], %rd42;
	.param .b64 param1;
	st.param.b64 	[param1], %rd17;
	.param .b32 retval0;
	call.uni (retval0), 
	vprintf, 
	(
	param0, 
	param1
	);
	ld.param.b32 	%r18, [retval0];
	} // callseq 0
$L__BB0_7:
	add.s64 	%rd44, %rd44, %rd3;
	setp.lt.u64 	%p4, %rd44, %rd14;
	@%p4 bra 	$L__BB0_2;
$L__BB0_8:
	ret;

}


// ===== COMPILED SASS (sm_100) =====

	.target	sm_100

	.elftype	@"ET_EXEC"


//--------------------- .note.nv.tkinfo           --------------------------
	.section	.note.nv.tkinfo,"",@"SHT_NOTE"
	.sectionflags	@"SHF_NOTE_NV_TKINFO"
	.tkinfo
        /*0018*/ 	.word	0x00000002
        /*0030*/ 	.string	""
        /*0030*/ 	.string	"ptxas"
        /*0030*/ 	.string	"Cuda compilation tools, release 13.0, V13.0.88"
        /*0030*/ 	.string	"Build cuda_13.0.r13.0/compiler.36424714_0"
        /*0030*/ 	.string	"-arch sm_100 -m 64 "



//--------------------- .note.nv.cuinfo           --------------------------
	.section	.note.nv.cuinfo,"",@"SHT_NOTE"
	.sectionflags	@"SHF_NOTE_NV_CUINFO"
        /*0018*/ 	.short	0x0002
        /*001a*/ 	.short	0x0064
        /*001c*/ 	.short	0x0082
	.zero		2


//--------------------- .nv.info                  --------------------------
	.section	.nv.info,"",@"SHT_CUDA_INFO"
	.align	4


	//----- nvinfo : EIATTR_REGCOUNT
	.align		4
        /*0000*/ 	.byte	0x04, 0x2f
        /*0002*/ 	.short	(.L_2 - .L_1)
	.align		4
.L_1:
        /*0004*/ 	.word	index@(_Z6searchmm)
        /*0008*/ 	.word	0x00000018


	//----- nvinfo : EIATTR_FRAME_SIZE
	.align		4
.L_2:
        /*000c*/ 	.byte	0x04, 0x11
        /*000e*/ 	.short	(.L_4 - .L_3)
	.align		4
.L_3:
        /*0010*/ 	.word	index@(_Z6searchmm)
        /*0014*/ 	.word	0x00000010


	//----- nvinfo : EIATTR_MIN_STACK_SIZE
	.align		4
.L_4:
        /*0018*/ 	.byte	0x04, 0x12
        /*001a*/ 	.short	(.L_6 - .L_5)
	.align		4
.L_5:
        /*001c*/ 	.word	index@(_Z6searchmm)
        /*0020*/ 	.word	0x00000010
.L_6:


//--------------------- .nv.compat                --------------------------
	.section	.nv.compat,"",@"SHT_CUDA_COMPAT_INFO"
	.align	4
        /*0000*/ 	.byte	0x02, 0x09, 0x00, 0x00, 0x02, 0x02, 0x01, 0x00, 0x02, 0x05, 0x05, 0x00, 0x03, 0x07, 0x01, 0x01
        /*0010*/ 	.byte	0x02, 0x03, 0x00, 0x00, 0x02, 0x06, 0x01, 0x00, 0x04, 0x0b, 0x08, 0x00, 0x09, 0x00, 0x00, 0x00
        /*0020*/ 	.byte	0x00, 0x00, 0x00, 0x00


//--------------------- .nv.info._Z6searchmm      --------------------------
	.section	.nv.info._Z6searchmm,"",@"SHT_CUDA_INFO"
	.sectionflags	@""
	.align	4


	//----- nvinfo : EIATTR_CUDA_API_VERSION
	.align		4
        /*0000*/ 	.byte	0x04, 0x37
        /*0002*/ 	.short	(.L_8 - .L_7)
.L_7:
        /*0004*/ 	.word	0x00000082


	//----- nvinfo : EIATTR_KPARAM_INFO
	.align		4
.L_8:
        /*0008*/ 	.byte	0x04, 0x17
        /*000a*/ 	.short	(.L_10 - .L_9)
.L_9:
        /*000c*/ 	.word	0x00000000
        /*0010*/ 	.short	0x0001
        /*0012*/ 	.short	0x0008
        /*0014*/ 	.byte	0x00, 0xf0, 0x21, 0x00


	//----- nvinfo : EIATTR_KPARAM_INFO
	.align		4
.L_10:
        /*0018*/ 	.byte	0x04, 0x17
        /*001a*/ 	.short	(.L_12 - .L_11)
.L_11:
        /*001c*/ 	.word	0x00000000
        /*0020*/ 	.short	0x0000
        /*0022*/ 	.short	0x0000
        /*0024*/ 	.byte	0x00, 0xf0, 0x21, 0x00


	//----- nvinfo : EIATTR_SPARSE_MMA_MASK
	.align		4
.L_12:
        /*0028*/ 	.byte	0x03, 0x50
        /*002a*/ 	.short	0x0000


	//----- nvinfo : EIATTR_MAXREG_COUNT
	.align		4
        /*002c*/ 	.byte	0x03, 0x1b
        /*002e*/ 	.short	0x00ff


	//----- nvinfo : EIATTR_EXTERNS
	.align		4
        /*0030*/ 	.byte	0x04, 0x0f
        /*0032*/ 	.short	(.L_14 - .L_13)


	//   ....[0]....
	.align		4
.L_13:
        /*0034*/ 	.word	index@(vprintf)


	//----- nvinfo : EIATTR_MERCURY_ISA_VERSION
	.align		4
.L_14:
        /*0038*/ 	.byte	0x03, 0x5f
        /*003a*/ 	.short	0x0101


	//----- nvinfo : EIATTR_VRC_CTA_INIT_COUNT
	.align		4
        /*003c*/ 	.byte	0x02, 0x4a
	.zero		1
	.zero		1


	//----- nvinfo : EIATTR_SYSCALL_OFFSETS
	.align		4
        /*0040*/ 	.byte	0x04, 0x46
        /*0042*/ 	.short	(.L_16 - .L_15)


	//   ....[0]....
.L_15:
        /*0044*/ 	.word	0x000007b0


	//----- nvinfo : EIATTR_EXIT_INSTR_OFFSETS
	.align		4
.L_16:
        /*0048*/ 	.byte	0x04, 0x1c
        /*004a*/ 	.short	(.L_18 - .L_17)


	//   ....[0]....
.L_17:
        /*004c*/ 	.word	0x00000110


	//   ....[1]....
        /*0050*/ 	.word	0x00000830


	//----- nvinfo : EIATTR_CRS_STACK_SIZE
	.align		4
.L_18:
        /*0054*/ 	.byte	0x04, 0x1e
        /*0056*/ 	.short	(.L_20 - .L_19)
.L_19:
        /*0058*/ 	.word	0x00000000


	//----- nvinfo : EIATTR_CBANK_PARAM_SIZE
	.align		4
.L_20:
        /*005c*/ 	.byte	0x03, 0x19
        /*005e*/ 	.short	0x0010


	//----- nvinfo : EIATTR_PARAM_CBANK
	.align		4
        /*0060*/ 	.byte	0x04, 0x0a
        /*0062*/ 	.short	(.L_22 - .L_21)
	.align		4
.L_21:
        /*0064*/ 	.word	index@(.nv.constant0._Z6searchmm)
        /*0068*/ 	.short	0x0380
        /*006a*/ 	.short	0x0010


	//----- nvinfo : EIATTR_SW_WAR
	.align		4
.L_22:
        /*006c*/ 	.byte	0x04, 0x36
        /*006e*/ 	.short	(.L_24 - .L_23)
.L_23:
        /*0070*/ 	.word	0x00000008
.L_24:


//--------------------- .nv.callgraph             --------------------------
	.section	.nv.callgraph,"",@"SHT_CUDA_CALLGRAPH"
	.align	4
	.sectionentsize	8
	.align		4
        /*0000*/ 	.word	0x00000000
	.align		4
        /*0004*/ 	.word	0xffffffff
	.align		4
        /*0008*/ 	.word	index@(_Z6searchmm)
	.align		4
        /*000c*/ 	.word	index@(vprintf)
	.align		4
        /*0010*/ 	.word	0x00000000
	.align		4
        /*0014*/ 	.word	0xfffffffe
	.align		4
        /*0018*/ 	.word	0x00000000
	.align		4
        /*001c*/ 	.word	0xfffffffd
	.align		4
        /*0020*/ 	.word	0x00000000
	.align		4
        /*0024*/ 	.word	0xfffffffc


//--------------------- .nv.constant4             --------------------------
	.section	.nv.constant4,"a",@progbits
	.align	8
	.align		8
.nv.constant4:
        /*0000*/ 	.dword	vprintf
	.align		8
        /*0008*/ 	.dword	$str


//--------------------- .text._Z6searchmm         --------------------------
	.section	.text._Z6searchmm,"ax",@progbits
	.align	128
        .global         _Z6searchmm
        .type           _Z6searchmm,@function
        .size           _Z6searchmm,(.L_x_7 - _Z6searchmm)
        .other          _Z6searchmm,@"STO_CUDA_ENTRY STV_DEFAULT"
_Z6searchmm:
.text._Z6searchmm:
[----:B------:R-:W0:Y:S01]  /*0000*/  LDC R1, c[0x0][0x37c] ;  /* 0x0000df00ff017b82 */ /* 0x000e220000000800 */
[----:B------:R-:W1:Y:S01]  /*0010*/  S2R R0, SR_TID.X ;  /* 0x0000000000007919 */ /* 0x000e620000002100 */
[----:B------:R-:W2:Y:S06]  /*0020*/  LDCU UR5, c[0x0][0x2fc] ;  /* 0x00005f80ff0577ac */ /* 0x000eac0008000800 */
[----:B------:R-:W1:Y:S01]  /*0030*/  S2UR UR6, SR_CTAID.X ;  /* 0x00000000000679c3 */ /* 0x000e620000002500 */
[----:B0-----:R-:W-:Y:S01]  /*0040*/  VIADD R1, R1, 0xfffffff0 ;  /* 0xfffffff001017836 */ /* 0x001fe20000000000 */
[----:B------:R-:W0:Y:S01]  /*0050*/  LDCU.128 UR8, c[0x0][0x380] ;  /* 0x00007000ff0877ac */ /* 0x000e220008000c00 */
[----:B------:R-:W3:Y:S05]  /*0060*/  LDCU UR4, c[0x0][0x2f8] ;  /* 0x00005f00ff0477ac */ /* 0x000eea0008000800 */
[----:B------:R-:W1:Y:S02]  /*0070*/  LDC R17, c[0x0][0x360] ;  /* 0x0000d800ff117b82 */ /* 0x000e640000000800 */
[----:B-1----:R-:W-:Y:S01]  /*0080*/  IMAD R0, R17, UR6, R0 ;  /* 0x0000000611007c24 */ /* 0x002fe2000f8e0200 */
[----:B------:R-:W1:Y:S04]  /*0090*/  LDCU UR6, c[0x0][0x370] ;  /* 0x00006e00ff0677ac */ /* 0x000e680008000800 */
[----:B0-----:R-:W-:-:S04]  /*00a0*/  IADD3 R18, P1, PT, R0, UR8, RZ ;  /* 0x0000000800127c10 */ /* 0x001fc8000ff3e0ff */
[----:B------:R-:W-:Y:S01]  /*00b0*/  ISETP.GE.U32.AND P0, PT, R18, UR10, PT ;  /* 0x0000000a12007c0c */ /* 0x000fe2000bf06070 */
[----:B------:R-:W-:Y:S01]  /*00c0*/  IMAD.X R19, RZ, RZ, UR9, P1 ;  /* 0x00000009ff137e24 */ /* 0x000fe200088e06ff */
[----:B---3--:R-:W-:-:S04]  /*00d0*/  IADD3 R2, P1, PT, R1, UR4, RZ ;  /* 0x0000000401027c10 */ /* 0x008fc8000ff3e0ff */
[----:B------:R-:W-:Y:S01]  /*00e0*/  ISETP.GE.U32.AND.EX P0, PT, R19, UR11, PT, P0 ;  /* 0x0000000b13007c0c */ /* 0x000fe2000bf06100 */
[----:B--2---:R-:W-:Y:S02]  /*00f0*/  IMAD.X R16, RZ, RZ, UR5, P1 ;  /* 0x00000005ff107e24 */ /* 0x004fe400088e06ff */
[----:B-1----:R-:W-:-:S10]  /*0100*/  IMAD R17, R17, UR6, RZ ;  /* 0x0000000611117c24 */ /* 0x002fd4000f8e02ff */
[----:B------:R-:W-:Y:S05]  /*0110*/  @P0 EXIT ;  /* 0x000000000000094d */ /* 0x000fea0003800000 */
.L_x_5:
[----:B------:R-:W-:Y:S01]  /*0120*/  LOP3.LUT R7, R18, 0xf3bcc909, RZ, 0x3c, !PT ;  /* 0xf3bcc90912077812 */ /* 0x000fe200078e3cff */
[----:B------:R-:W-:Y:S01]  /*0130*/  BSSY.RECONVERGENT B0, `(.L_x_0) ;  /* 0x0000058000007945 */ /* 0x000fe20003800200 */
[----:B------:R-:W-:Y:S02]  /*0140*/  LOP3.LUT R6, R19, 0x6a09e667, RZ, 0x3c, !PT ;  /* 0x6a09e66713067812 */ /* 0x000fe400078e3cff */
[----:B------:R-:W-:Y:S02]  /*0150*/  IADD3 R7, P0, PT, R7, 0x7f4a7c15, RZ ;  /* 0x7f4a7c1507077810 */ /* 0x000fe40007f1e0ff */
[----:B------:R-:W-:Y:S02]  /*0160*/  LOP3.LUT R8, R19, 0x45e41d37, RZ, 0x3c, !PT ;  /* 0x45e41d3713087812 */ /* 0x000fe400078e3cff */
[----:B------:R-:W-:Y:S02]  /*0170*/  IADD3.X R6, PT, PT, R6, -0x61c88647, RZ, P0, !PT ;  /* 0x9e3779b906067810 */ /* 0x000fe400007fe4ff */
[----:B------:R-:W-:-:S02]  /*0180*/  LOP3.LUT R5, R18, 0x67bd8826, RZ, 0x3c, !PT ;  /* 0x67bd882612057812 */ /* 0x000fc400078e3cff */
[----:B------:R-:W-:Y:S02]  /*0190*/  LOP3.LUT R6, R6, 0x6b488239, RZ, 0x3c, !PT ;  /* 0x6b48823906067812 */ /* 0x000fe400078e3cff */
[----:B------:R-:W-:Y:S02]  /*01a0*/  SHF.R.U32.HI R4, RZ, 0x1e, R8 ;  /* 0x0000001eff047819 */ /* 0x000fe40000011608 */
[----:B------:R-:W-:Y:S02]  /*01b0*/  SHF.R.U32.HI R0, RZ, 0x1e, R6 ;  /* 0x0000001eff007819 */ /* 0x000fe40000011606 */
[----:B------:R-:W-:Y:S02]  /*01c0*/  LOP3.LUT R7, R7, 0x2a3638a0, RZ, 0x3c, !PT ;  /* 0x2a3638a007077812 */ /* 0x000fe400078e3cff */
[----:B------:R-:W-:Y:S02]  /*01d0*/  SHF.R.U64 R5, R5, 0x1e, R8 ;  /* 0x0000001e05057819 */ /* 0x000fe40000001208 */
[----:B------:R-:W-:-:S02]  /*01e0*/  LOP3.LUT R3, R4, 0x45e41d37, R19, 0x96, !PT ;  /* 0x45e41d3704037812 */ /* 0x000fc400078e9613 */
[----:B------:R-:W-:Y:S02]  /*01f0*/  LOP3.LUT R0, R0, R6, RZ, 0x3c, !PT ;  /* 0x0000000600007212 */ /* 0x000fe400078e3cff */
[----:B------:R-:W-:Y:S01]  /*0200*/  SHF.R.U64 R4, R7, 0x1e, R6 ;  /* 0x0000001e07047819 */ /* 0x000fe20000001206 */
[----:B------:R-:W-:Y:S01]  /*0210*/  IMAD R3, R3, 0x1ce4e5b9, RZ ;  /* 0x1ce4e5b903037824 */ /* 0x000fe200078e02ff */
[----:B------:R-:W-:Y:S01]  /*0220*/  LOP3.LUT R6, R5, 0x67bd8826, R18, 0x96, !PT ;  /* 0x67bd882605067812 */ /* 0x000fe200078e9612 */
[----:B------:R-:W-:Y:S01]  /*0230*/  IMAD R5, R0, 0x1ce4e5b9, RZ ;  /* 0x1ce4e5b900057824 */ /* 0x000fe200078e02ff */
[----:B------:R-:W-:-:S03]  /*0240*/  LOP3.LUT R4, R4, R7, RZ, 0x3c, !PT ;  /* 0x0000000704047212 */ /* 0x000fc600078e3cff */
[C---:B------:R-:W-:Y:S02]  /*0250*/  IMAD R3, R6.reuse, -0x40a7b893, R3 ;  /* 0xbf58476d06037824 */ /* 0x040fe400078e0203 */
[----:B------:R-:W-:-:S04]  /*0260*/  IMAD.WIDE.U32 R6, R6, 0x1ce4e5b9, RZ ;  /* 0x1ce4e5b906067825 */ /* 0x000fc800078e00ff */
[C---:B------:R-:W-:Y:S02]  /*0270*/  IMAD R9, R4.reuse, -0x40a7b893, R5 ;  /* 0xbf58476d04097824 */ /* 0x040fe400078e0205 */
[----:B------:R-:W-:-:S04]  /*0280*/  IMAD.WIDE.U32 R4, R4, 0x1ce4e5b9, RZ ;  /* 0x1ce4e5b904047825 */ /* 0x000fc800078e00ff */
[----:B------:R-:W-:Y:S02]  /*0290*/  IMAD.IADD R8, R7, 0x1, R3 ;  /* 0x0000000107087824 */ /* 0x000fe400078e0203 */
[----:B------:R-:W-:-:S03]  /*02a0*/  IMAD.IADD R3, R5, 0x1, R9 ;  /* 0x0000000105037824 */ /* 0x000fc600078e0209 */
[--C-:B------:R-:W-:Y:S02]  /*02b0*/  SHF.R.U32.HI R5, RZ, 0x1b, R8.reuse ;  /* 0x0000001bff057819 */ /* 0x100fe40000011608 */
[--C-:B------:R-:W-:Y:S02]  /*02c0*/  SHF.R.U32.HI R0, RZ, 0x1b, R3.reuse ;  /* 0x0000001bff007819 */ /* 0x100fe40000011603 */
[----:B------:R-:W-:Y:S02]  /*02d0*/  SHF.R.U64 R7, R6, 0x1b, R8 ;  /* 0x0000001b06077819 */ /* 0x000fe40000001208 */
[----:B------:R-:W-:Y:S02]  /*02e0*/  LOP3.LUT R0, R0, R3, RZ, 0x3c, !PT ;  /* 0x0000000300007212 */ /* 0x000fe400078e3cff */
[----:B------:R-:W-:Y:S02]  /*02f0*/  LOP3.LUT R5, R5, R8, RZ, 0x3c, !PT ;  /* 0x0000000805057212 */ /* 0x000fe400078e3cff */
[----:B------:R-:W-:-:S02]  /*0300*/  SHF.R.U64 R3, R4, 0x1b, R3 ;  /* 0x0000001b04037819 */ /* 0x000fc40000001203 */
[----:B------:R-:W-:Y:S01]  /*0310*/  LOP3.LUT R6, R7, R6, RZ, 0x3c, !PT ;  /* 0x0000000607067212 */ /* 0x000fe200078e3cff */
[----:B------:R-:W-:Y:S01]  /*0320*/  IMAD R5, R5, 0x133111eb, RZ ;  /* 0x133111eb05057824 */ /* 0x000fe200078e02ff */
[----:B------:R-:W-:Y:S01]  /*0330*/  LOP3.LUT R4, R3, R4, RZ, 0x3c, !PT ;  /* 0x0000000403047212 */ /* 0x000fe200078e3cff */
[----:B------:R-:W-:Y:S02]  /*0340*/  IMAD R3, R0, 0x133111eb, RZ ;  /* 0x133111eb00037824 */ /* 0x000fe400078e02ff */
[----:B------:R-:W-:Y:S02]  /*0350*/  IMAD R11, R6, -0x6b2fb645, R5 ;  /* 0x94d049bb060b7824 */ /* 0x000fe400078e0205 */
[----:B------:R-:W-:Y:S02]  /*0360*/  IMAD R3, R4, -0x6b2fb645, R3 ;  /* 0x94d049bb04037824 */ /* 0x000fe400078e0203 */
[----:B------:R-:W-:-:S04]  /*0370*/  IMAD.WIDE.U32 R6, R6, 0x133111eb, RZ ;  /* 0x133111eb06067825 */ /* 0x000fc800078e00ff */
[----:B------:R-:W-:-:S04]  /*0380*/  IMAD.WIDE.U32 R4, R4, 0x133111eb, RZ ;  /* 0x133111eb04047825 */ /* 0x000fc800078e00ff */
[----:B------:R-:W-:Y:S02]  /*0390*/  IMAD.IADD R11, R7, 0x1, R11 ;  /* 0x00000001070b7824 */ /* 0x000fe400078e020b */
[----:B------:R-:W-:-:S03]  /*03a0*/  IMAD.IADD R5, R5, 0x1, R3 ;  /* 0x0000000105057824 */ /* 0x000fc600078e0203 */
[----:B------:R-:W-:Y:S02]  /*03b0*/  SHF.R.U64 R9, R6, 0x1f, R11 ;  /* 0x0000001f06097819 */ /* 0x000fe4000000120b */
[----:B------:R-:W-:Y:S02]  /*03c0*/  SHF.R.U64 R3, R4, 0x1f, R5 ;  /* 0x0000001f04037819 */ /* 0x000fe40000001205 */
[----:B------:R-:W-:Y:S02]  /*03d0*/  SHF.R.U32.HI R0, RZ, 0x1f, R11 ;  /* 0x0000001fff007819 */ /* 0x000fe4000001160b */
[----:B------:R-:W-:Y:S02]  /*03e0*/  LOP3.LUT R9, R9, R6, RZ, 0x3c, !PT ;  /* 0x0000000609097212 */ /* 0x000fe400078e3cff */
[----:B------:R-:W-:Y:S02]  /*03f0*/  SHF.R.U32.HI R7, RZ, 0x1f, R5 ;  /* 0x0000001fff077819 */ /* 0x000fe40000011605 */
[----:B------:R-:W-:-:S02]  /*0400*/  LOP3.LUT R8, R3, R4, RZ, 0x3c, !PT ;  /* 0x0000000403087212 */ /* 0x000fc400078e3cff */
[----:B------:R-:W-:Y:S02]  /*0410*/  LOP3.LUT R6, R0, R11, RZ, 0x3c, !PT ;  /* 0x0000000b00067212 */ /* 0x000fe400078e3cff */
[----:B------:R-:W-:Y:S02]  /*0420*/  LOP3.LUT R7, R7, R5, RZ, 0x3c, !PT ;  /* 0x0000000507077212 */ /* 0x000fe400078e3cff */
[----:B------:R-:W-:Y:S02]  /*0430*/  IADD3 R4, P0, PT, R8, R9, RZ ;  /* 0x0000000908047210 */ /* 0x000fe40007f1e0ff */
[----:B------:R-:W-:-:S03]  /*0440*/  LOP3.LUT R8, R9, R8, RZ, 0x3c, !PT ;  /* 0x0000000809087212 */ /* 0x000fc600078e3cff */
[----:B------:R-:W-:Y:S01]  /*0450*/  IMAD.X R5, R7, 0x1, R6, P0 ;  /* 0x0000000107057824 */ /* 0x000fe200000e0606 */
[----:B------:R-:W-:-:S04]  /*0460*/  LOP3.LUT R7, R6, R7, RZ, 0x3c, !PT ;  /* 0x0000000706077212 */ /* 0x000fc800078e3cff */
[----:B------:R-:W-:-:S04]  /*0470*/  SHF.L.W.U32.HI R0, R5, 0x11, R4 ;  /* 0x0000001105007819 */ /* 0x000fc80000010e04 */
[----:B------:R-:W-:Y:S02]  /*0480*/  IADD3 R3, P1, PT, R0, R9, RZ ;  /* 0x0000000900037210 */ /* 0x000fe40007f3e0ff */
[----:B------:R-:W-:Y:S01]  /*0490*/  SHF.L.W.U32.HI R0, R4, 0x11, R5 ;  /* 0x0000001104007819 */ /* 0x000fe20000010e05 */
[C---:B------:R-:W-:Y:S01]  /*04a0*/  IMAD.SHL.U32 R4, R8.reuse, 0x200000, RZ ;  /* 0x0020000008047824 */ /* 0x040fe200078e00ff */
[----:B------:R-:W-:Y:S02]  /*04b0*/  ISETP.GT.U32.AND P0, PT, R3, -0x1, PT ;  /* 0xffffffff0300780c */ /* 0x000fe40003f04070 */
[----:B------:R-:W-:Y:S01]  /*04c0*/  SHF.L.U64.HI R5, R8, 0x15, R7 ;  /* 0x0000001508057819 */ /* 0x000fe20000010207 */
[--C-:B------:R-:W-:Y:S01]  /*04d0*/  IMAD.X R0, R0, 0x1, R6.reuse, P1 ;  /* 0x0000000100007824 */ /* 0x100fe200008e0606 */
[----:B------:R-:W-:-:S04]  /*04e0*/  SHF.L.W.U32.HI R3, R9, 0x11, R6 ;  /* 0x0000001109037819 */ /* 0x000fc80000010e06 */
[----:B------:R-:W-:Y:S02]  /*04f0*/  ISETP.GT.U32.AND.EX P0, PT, R0, 0x199999ff, PT, P0 ;  /* 0x199999ff0000780c */ /* 0x000fe40003f04100 */
[----:B------:R-:W-:Y:S02]  /*0500*/  SHF.L.W.U32.HI R0, R6, 0x11, R9 ;  /* 0x0000001106007819 */ /* 0x000fe40000010e09 */
[----:B------:R-:W-:Y:S02]  /*0510*/  LOP3.LUT R9, R3, R4, RZ, 0x3c, !PT ;  /* 0x0000000403097212 */ /* 0x000fe400078e3cff */
[----:B------:R-:W-:Y:S01]  /*0520*/  LOP3.LUT R10, R0, R5, RZ, 0x3c, !PT ;  /* 0x00000005000a7212 */ /* 0x000fe200078e3cff */
[----:B------:R-:W-:-:S06]  /*0530*/  IMAD.MOV.U32 R0, RZ, RZ, RZ ;  /* 0x000000ffff007224 */ /* 0x000fcc00078e00ff */
[----:B------:R-:W-:Y:S05]  /*0540*/  @P0 BRA `(.L_x_1) ;  /* 0x0000000000580947 */ /* 0x000fea0003800000 */
.L_x_2:
[----:B------:R-:W-:Y:S01]  /*0550*/  LOP3.LUT R9, R9, R8, RZ, 0x3c, !PT ;  /* 0x0000000809097212 */ /* 0x000fe200078e3cff */
[----:B------:R-:W-:Y:S01]  /*0560*/  VIADD R0, R0, 0x1 ;  /* 0x0000000100007836 */ /* 0x000fe20000000000 */
[----:B------:R-:W-:Y:S02]  /*0570*/  SHF.L.W.U32.HI R4, R7, 0x1c, R8 ;  /* 0x0000001c07047819 */ /* 0x000fe40000010e08 */
[----:B------:R-:W-:Y:S02]  /*0580*/  LOP3.LUT R10, R10, R7, RZ, 0x3c, !PT ;  /* 0x000000070a0a7212 */ /* 0x000fe400078e3cff */
[----:B------:R-:W-:Y:S02]  /*0590*/  SHF.L.W.U32.HI R3, R8, 0x1c, R7 ;  /* 0x0000001c08037819 */ /* 0x000fe40000010e07 */
[----:B------:R-:W-:-:S05]  /*05a0*/  IADD3 R7, P0, PT, R4, R9, RZ ;  /* 0x0000000904077210 */ /* 0x000fca0007f1e0ff */
[----:B------:R-:W-:-:S05]  /*05b0*/  IMAD.X R8, R3, 0x1, R10, P0 ;  /* 0x0000000103087824 */ /* 0x000fca00000e060a */
[----:B------:R-:W-:-:S04]  /*05c0*/  SHF.L.W.U32.HI R5, R8, 0x11, R7 ;  /* 0x0000001108057819 */ /* 0x000fc80000010e07 */
[----:B------:R-:W-:Y:S02]  /*05d0*/  IADD3 R6, P1, PT, R5, R9, RZ ;  /* 0x0000000905067210 */ /* 0x000fe40007f3e0ff */
[----:B------:R-:W-:Y:S02]  /*05e0*/  SHF.L.W.U32.HI R5, R7, 0x11, R8 ;  /* 0x0000001107057819 */ /* 0x000fe40000010e08 */
[----:B------:R-:W-:Y:S02]  /*05f0*/  ISETP.GT.U32.AND P0, PT, R6, -0x1, PT ;  /* 0xffffffff0600780c */ /* 0x000fe40003f04070 */
[----:B------:R-:W-:Y:S01]  /*0600*/  LOP3.LUT R8, R9, R4, RZ, 0x3c, !PT ;  /* 0x0000000409087212 */ /* 0x000fe200078e3cff */
[----:B------:R-:W-:Y:S01]  /*0610*/  IMAD.X R5, R5, 0x1, R10, P1 ;  /* 0x0000000105057824 */ /* 0x000fe200008e060a */
[C---:B------:R-:W-:Y:S02]  /*0620*/  LOP3.LUT R7, R10.reuse, R3, RZ, 0x3c, !PT ;  /* 0x000000030a077212 */ /* 0x040fe400078e3cff */
[----:B------:R-:W-:-:S02]  /*0630*/  SHF.L.W.U32.HI R3, R10, 0x11, R9 ;  /* 0x000000110a037819 */ /* 0x000fc40000010e09 */
[----:B------:R-:W-:Y:S01]  /*0640*/  ISETP.GT.U32.AND.EX P0, PT, R5, 0x199999ff, PT, P0 ;  /* 0x199999ff0500780c */ /* 0x000fe20003f04100 */
[C---:B------:R-:W-:Y:S01]  /*0650*/  IMAD.SHL.U32 R5, R8.reuse, 0x200000, RZ ;  /* 0x0020000008057824 */ /* 0x040fe200078e00ff */
[----:B------:R-:W-:Y:S02]  /*0660*/  SHF.L.W.U32.HI R4, R9, 0x11, R10 ;  /* 0x0000001109047819 */ /* 0x000fe40000010e0a */
[----:B------:R-:W-:Y:S02]  /*0670*/  SHF.L.U64.HI R6, R8, 0x15, R7 ;  /* 0x0000001508067819 */ /* 0x000fe40000010207 */
[----:B------:R-:W-:Y:S02]  /*0680*/  LOP3.LUT R9, R4, R5, RZ, 0x3c, !PT ;  /* 0x0000000504097212 */ /* 0x000fe400078e3cff */
[----:B------:R-:W-:-:S05]  /*0690*/  LOP3.LUT R10, R3, R6, RZ, 0x3c, !PT ;  /* 0x00000006030a7212 */ /* 0x000fca00078e3cff */
[----:B------:R-:W-:Y:S05]  /*06a0*/  @!P0 BRA `(.L_x_2) ;  /* 0xfffffffc00a88947 */ /* 0x000fea000383ffff */
.L_x_1:
[----:B------:R-:W-:Y:S05]  /*06b0*/  BSYNC.RECONVERGENT B0 ;  /* 0x0000000000007941 */ /* 0x000fea0003800200 */
.L_x_0:
[----:B------:R-:W-:Y:S01]  /*06c0*/  ISETP.GE.U32.AND P0, PT, R0, 0xd, PT ;  /* 0x0000000d0000780c */ /* 0x000fe20003f06070 */
[----:B------:R-:W-:-:S12]  /*06d0*/  BSSY.RECONVERGENT B6, `(.L_x_3) ;  /* 0x000000f000067945 */ /* 0x000fd80003800200 */
[----:B------:R-:W-:Y:S05]  /*06e0*/  @!P0 BRA `(.L_x_4) ;  /* 0x0000000000348947 */ /* 0x000fea0003800000 */
[----:B------:R-:W-:Y:S01]  /*06f0*/  IMAD.MOV.U32 R10, RZ, RZ, R18 ;  /* 0x000000ffff0a7224 */ /* 0x000fe200078e0012 */
[----:B------:R-:W-:Y:S01]  /*0700*/  MOV R3, 0x0 ;  /* 0x0000000000037802 */ /* 0x000fe20000000f00 */
[----:B------:R-:W-:Y:S01]  /*0710*/  IMAD.MOV.U32 R11, RZ, RZ, R19 ;  /* 0x000000ffff0b7224 */ /* 0x000fe200078e0013 */
[----:B------:R0:W-:Y:S01]  /*0720*/  STL [R1+0x8], R0 ;  /* 0x0000080001007387 */ /* 0x0001e20000100800 */
[----:B------:R-:W1:Y:S01]  /*0730*/  LDCU.64 UR4, c[0x4][0x8] ;  /* 0x01000100ff0477ac */ /* 0x000e620008000a00 */
[----:B------:R0:W2:Y:S01]  /*0740*/  LDC.64 R8, c[0x4][R3] ;  /* 0x0100000003087b82 */ /* 0x0000a20000000a00 */
[----:B------:R-:W-:Y:S01]  /*0750*/  IMAD.MOV.U32 R6, RZ, RZ, R2 ;  /* 0x000000ffff067224 */ /* 0x000fe200078e0002 */
[----:B------:R0:W-:Y:S01]  /*0760*/  STL.64 [R1], R10 ;  /* 0x0000000a01007387 */ /* 0x0001e20000100a00 */
[----:B------:R-:W-:Y:S02]  /*0770*/  IMAD.MOV.U32 R7, RZ, RZ, R16 ;  /* 0x000000ffff077224 */ /* 0x000fe400078e0010 */
[----:B-1----:R-:W-:-:S02]  /*0780*/  IMAD.U32 R4, RZ, RZ, UR4 ;  /* 0x00000004ff047e24 */ /* 0x002fc4000f8e00ff */
[----:B0-----:R-:W-:-:S07]  /*0790*/  IMAD.U32 R5, RZ, RZ, UR5 ;  /* 0x00000005ff057e24 */ /* 0x001fce000f8e00ff */
[----:B------:R-:W-:-:S07]  /*07a0*/  LEPC R20, `(.L_x_4) ;  /* 0x000000001014794e */ /* 0x000fce0000000000 */
[----:B--2---:R-:W-:Y:S05]  /*07b0*/  CALL.ABS.NOINC R8 ;  /* 0x0000000008007343 */ /* 0x004fea0003c00000 */
.L_x_4:
[----:B------:R-:W-:Y:S05]  /*07c0*/  BSYNC.RECONVERGENT B6 ;  /* 0x0000000000067941 */ /* 0x000fea0003800200 */
.L_x_3:
[----:B------:R-:W0:Y:S01]  /*07d0*/  LDCU.64 UR4, c[0x0][0x388] ;  /* 0x00007100ff0477ac */ /* 0x000e220008000a00 */
[----:B------:R-:W-:-:S05]  /*07e0*/  IADD3 R18, P0, PT, R17, R18, RZ ;  /* 0x0000001211127210 */ /* 0x000fca0007f1e0ff */
[----:B------:R-:W-:Y:S01]  /*07f0*/  IMAD.X R19, RZ, RZ, R19, P0 ;  /* 0x000000ffff137224 */ /* 0x000fe200000e0613 */
[----:B0-----:R-:W-:-:S04]  /*0800*/  ISETP.GE.U32.AND P0, PT, R18, UR4, PT ;  /* 0x0000000412007c0c */ /* 0x001fc8000bf06070 */
[----:B------:R-:W-:-:S13]  /*0810*/  ISETP.GE.U32.AND.EX P0, PT, R19, UR5, PT, P0 ;  /* 0x0000000513007c0c */ /* 0x000fda000bf06100 */
[----:B------:R-:W-:Y:S05]  /*0820*/  @!P0 BRA `(.L_x_5) ;  /* 0xfffffff8003c8947 */ /* 0x000fea000383ffff */
[----:B------:R-:W-:Y:S05]  /*0830*/  EXIT ;  /* 0x000000000000794d */ /* 0x000fea0003800000 */
.L_x_6:
[----:B------:R-:W-:-:S00]  /*0840*/  BRA `(.L_x_6) ;  /* 0xfffffffc00fc7947 */ /* 0x000fc0000383ffff */
[----:B------:R-:W-:-:S00]  /*0850*/  NOP ;  /* 0x0000000000007918 */ /* 0x000fc00000000000 */
        /* <DEDUP_REMOVED lines=10> */
.L_x_7:


//--------------------- .nv.global.init           --------------------------
	.section	.nv.global.init,"aw",@progbits
.nv.global.init:
	.type		$str,@object
	.size		$str,(.L_0 - $str)
$str:
        /*0000*/ 	.byte	0x53, 0x65, 0x65, 0x64, 0x20, 0x25, 0x6c, 0x6c, 0x75, 0x20, 0x77, 0x69, 0x74, 0x68, 0x20, 0x25
        /*0010*/ 	.byte	0x64, 0x0a, 0x00
.L_0:


//--------------------- .nv.shared.reserved.0     --------------------------
	.section	.nv.shared.reserved.0,"aw",@nobits
	.weak		__nv_reservedSMEM_offset_0_alias
	.size		__nv_reservedSMEM_offset_0_alias, 0, 64
	.other		__nv_reservedSMEM_offset_0_alias,@"STO_CUDA_RESERVED_SHARED STV_DEFAULT"
__nv_reservedSMEM_offset_0_alias:
	.zero		0
	.zero		64


//--------------------- .nv.constant0._Z6searchmm --------------------------
	.section	.nv.constant0._Z6searchmm,"a",@progbits
	.sectionflags	@""
	.align	4
.nv.constant0._Z6searchmm:
	.zero		912


//--------------------- SYMBOLS --------------------------

	.type		.nv.reservedSmem.offset0,@object
	.size		.nv.reservedSmem.offset0,0x4
	.type		vprintf,@function
